//
// Generated by NVIDIA NVVM Compiler
//
// Compiler Build ID: CL-36424714
// Cuda compilation tools, release 13.0, V13.0.88
// Based on NVVM 20.0.0
//

.version 9.0
.target sm_100
.address_size 64

	// .globl	_Z15pingpong_kernelPVcS0_ici

.visible .entry _Z15pingpong_kernelPVcS0_ici(
	.param .u64 .ptr .align 1 _Z15pingpong_kernelPVcS0_ici_param_0,
	.param .u64 .ptr .align 1 _Z15pingpong_kernelPVcS0_ici_param_1,
	.param .u32 _Z15pingpong_kernelPVcS0_ici_param_2,
	.param .u8 _Z15pingpong_kernelPVcS0_ici_param_3,
	.param .u32 _Z15pingpong_kernelPVcS0_ici_param_4
)
{
	.reg .pred 	%p<4>;
	.reg .b16 	%rs<4>;
	.reg .b32 	%r<14>;
	.reg .b64 	%rd<5>;

	ld.param.u64 	%rd3, [_Z15pingpong_kernelPVcS0_ici_param_0];
	ld.param.u64 	%rd4, [_Z15pingpong_kernelPVcS0_ici_param_1];
	ld.param.u32 	%r6, [_Z15pingpong_kernelPVcS0_ici_param_2];
	ld.param.s8 	%rs1, [_Z15pingpong_kernelPVcS0_ici_param_3];
	ld.param.u32 	%r7, [_Z15pingpong_kernelPVcS0_ici_param_4];
	setp.lt.s32 	%p1, %r6, 1;
	@%p1 bra 	$L__BB0_5;
	cvt.u32.u16 	%r9, %rs1;
	and.b32  	%r10, %r9, 255;
	add.s32 	%r1, %r7, %r10;
	cvta.to.global.u64 	%rd1, %rd3;
	cvta.to.global.u64 	%rd2, %rd4;
	mov.b32 	%r13, 0;
$L__BB0_2:
	shl.b32 	%r11, %r13, 1;
	add.s32 	%r3, %r1, %r11;
	cvt.s32.s8 	%r4, %r3;
$L__BB0_3:
	ld.volatile.global.s8 	%r12, [%rd1];
	setp.ne.s32 	%p2, %r4, %r12;
	@%p2 bra 	$L__BB0_3;
	cvt.u16.u32 	%rs2, %r3;
	add.s16 	%rs3, %rs2, 1;
	st.volatile.global.u8 	[%rd2], %rs3;
	add.s32 	%r13, %r13, 1;
	setp.ne.s32 	%p3, %r13, %r6;
	@%p3 bra 	$L__BB0_2;
$L__BB0_5:
	ret;

}


// ===== COMPILED SASS (sm_100) =====

	.target	sm_100

	.elftype	@"ET_EXEC"


//--------------------- .note.nv.tkinfo           --------------------------
	.section	.note.nv.tkinfo,"",@"SHT_NOTE"
	.sectionflags	@"SHF_NOTE_NV_TKINFO"
	.tkinfo
        /*0018*/ 	.word	0x00000002
        /*0030*/ 	.string	""
        /*0030*/ 	.string	"ptxas"
        /*0030*/ 	.string	"Cuda compilation tools, release 13.0, V13.0.88"
        /*0030*/ 	.string	"Build cuda_13.0.r13.0/compiler.36424714_0"
        /*0030*/ 	.string	"-arch sm_100 -m 64 "



//--------------------- .note.nv.cuinfo           --------------------------
	.section	.note.nv.cuinfo,"",@"SHT_NOTE"
	.sectionflags	@"SHF_NOTE_NV_CUINFO"
        /*0018*/ 	.short	0x0002
        /*001a*/ 	.short	0x0064
        /*001c*/ 	.short	0x0082
	.zero		2


//--------------------- .nv.info                  --------------------------
	.section	.nv.info,"",@"SHT_CUDA_INFO"
	.align	4


	//----- nvinfo : EIATTR_REGCOUNT
	.align		4
        /*0000*/ 	.byte	0x04, 0x2f
        /*0002*/ 	.short	(.L_1 - .L_0)
	.align		4
.L_0:
        /*0004*/ 	.word	index@(_Z15pingpong_kernelPVcS0_ici)
        /*0008*/ 	.word	0x0000000a


	//----- nvinfo : EIATTR_FRAME_SIZE
	.align		4
.L_1:
        /*000c*/ 	.byte	0x04, 0x11
        /*000e*/ 	.short	(.L_3 - .L_2)
	.align		4
.L_2:
        /*0010*/ 	.word	index@(_Z15pingpong_kernelPVcS0_ici)
        /*0014*/ 	.word	0x00000000


	//----- nvinfo : EIATTR_MIN_STACK_SIZE
	.align		4
.L_3:
        /*0018*/ 	.byte	0x04, 0x12
        /*001a*/ 	.short	(.L_5 - .L_4)
	.align		4
.L_4:
        /*001c*/ 	.word	index@(_Z15pingpong_kernelPVcS0_ici)
        /*0020*/ 	.word	0x00000000
.L_5:


//--------------------- .nv.compat                --------------------------
	.section	.nv.compat,"",@"SHT_CUDA_COMPAT_INFO"
	.align	4
        /*0000*/ 	.byte	0x02, 0x09, 0x00, 0x00, 0x02, 0x02, 0x01, 0x00, 0x02, 0x05, 0x05, 0x00, 0x03, 0x07, 0x01, 0x01
        /*0010*/ 	.byte	0x02, 0x03, 0x00, 0x00, 0x02, 0x06, 0x01, 0x00, 0x04, 0x0b, 0x08, 0x00, 0x09, 0x00, 0x00, 0x00
        /*0020*/ 	.byte	0x00, 0x00, 0x00, 0x00


//--------------------- .nv.info._Z15pingpong_kernelPVcS0_ici --------------------------
	.section	.nv.info._Z15pingpong_kernelPVcS0_ici,"",@"SHT_CUDA_INFO"
	.sectionflags	@""
	.align	4


	//----- nvinfo : EIATTR_CUDA_API_VERSION
	.align		4
        /*0000*/ 	.byte	0x04, 0x37
        /*0002*/ 	.short	(.L_7 - .L_6)
.L_6:
        /*0004*/ 	.word	0x00000082


	//----- nvinfo : EIATTR_KPARAM_INFO
	.align		4
.L_7:
        /*0008*/ 	.byte	0x04, 0x17
        /*000a*/ 	.short	(.L_9 - .L_8)
.L_8:
        /*000c*/ 	.word	0x00000000
        /*0010*/ 	.short	0x0004
        /*0012*/ 	.short	0x0018
        /*0014*/ 	.byte	0x00, 0xf0, 0x11, 0x00


	//----- nvinfo : EIATTR_KPARAM_INFO
	.align		4
.L_9:
        /*0018*/ 	.byte	0x04, 0x17
        /*001a*/ 	.short	(.L_11 - .L_10)
.L_10:
        /*001c*/ 	.word	0x00000000
        /*0020*/ 	.short	0x0003
        /*0022*/ 	.short	0x0014
        /*0024*/ 	.byte	0x00, 0xf0, 0x05, 0x00


	//----- nvinfo : EIATTR_KPARAM_INFO
	.align		4
.L_11:
        /*0028*/ 	.byte	0x04, 0x17
        /*002a*/ 	.short	(.L_13 - .L_12)
.L_12:
        /*002c*/ 	.word	0x00000000
        /*0030*/ 	.short	0x0002
        /*0032*/ 	.short	0x0010
        /*0034*/ 	.byte	0x00, 0xf0, 0x11, 0x00


	//----- nvinfo : EIATTR_KPARAM_INFO
	.align		4
.L_13:
        /*0038*/ 	.byte	0x04, 0x17
        /*003a*/ 	.short	(.L_15 - .L_14)
.L_14:
        /*003c*/ 	.word	0x00000000
        /*0040*/ 	.short	0x0001
        /*0042*/ 	.short	0x0008
        /*0044*/ 	.byte	0x00, 0xf5, 0x21, 0x00


	//----- nvinfo : EIATTR_KPARAM_INFO
	.align		4
.L_15:
        /*0048*/ 	.byte	0x04, 0x17
        /*004a*/ 	.short	(.L_17 - .L_16)
.L_16:
        /*004c*/ 	.word	0x00000000
        /*0050*/ 	.short	0x0000
        /*0052*/ 	.short	0x0000
        /*0054*/ 	.byte	0x00, 0xf5, 0x21, 0x00


	//----- nvinfo : EIATTR_SPARSE_MMA_MASK
	.align		4
.L_17:
        /*0058*/ 	.byte	0x03, 0x50
        /*005a*/ 	.short	0x0000


	//----- nvinfo : EIATTR_MAXREG_COUNT
	.align		4
        /*005c*/ 	.byte	0x03, 0x1b
        /*005e*/ 	.short	0x00ff


	//----- nvinfo : EIATTR_MERCURY_ISA_VERSION
	.align		4
        /*0060*/ 	.byte	0x03, 0x5f
        /*0062*/ 	.short	0x0101


	//----- nvinfo : EIATTR_VRC_CTA_INIT_COUNT
	.align		4
        /*0064*/ 	.byte	0x02, 0x4a
	.zero		1
	.zero		1


	//----- nvinfo : EIATTR_EXIT_INSTR_OFFSETS
	.align		4
        /*0068*/ 	.byte	0x04, 0x1c
        /*006a*/ 	.short	(.L_19 - .L_18)


	//   ....[0]....
.L_18:
        /*006c*/ 	.word	0x00000030


	//   ....[1]....
        /*0070*/ 	.word	0x00000190


	//----- nvinfo : EIATTR_CBANK_PARAM_SIZE
	.align		4
.L_19:
        /*0074*/ 	.byte	0x03, 0x19
        /*0076*/ 	.short	0x001c


	//----- nvinfo : EIATTR_PARAM_CBANK
	.align		4
        /*0078*/ 	.byte	0x04, 0x0a
        /*007a*/ 	.short	(.L_21 - .L_20)
	.align		4
.L_20:
        /*007c*/ 	.word	index@(.nv.constant0._Z15pingpong_kernelPVcS0_ici)
        /*0080*/ 	.short	0x0380
        /*0082*/ 	.short	0x001c


	//----- nvinfo : EIATTR_SW_WAR
	.align		4
.L_21:
        /*0084*/ 	.byte	0x04, 0x36
        /*0086*/ 	.short	(.L_23 - .L_22)
.L_22:
        /*0088*/ 	.word	0x00000008
.L_23:


//--------------------- .nv.callgraph             --------------------------
	.section	.nv.callgraph,"",@"SHT_CUDA_CALLGRAPH"
	.align	4
	.sectionentsize	8
	.align		4
        /*0000*/ 	.word	0x00000000
	.align		4
        /*0004*/ 	.word	0xffffffff
	.align		4
        /*0008*/ 	.word	0x00000000
	.align		4
        /*000c*/ 	.word	0xfffffffe
	.align		4
        /*0010*/ 	.word	0x00000000
	.align		4
        /*0014*/ 	.word	0xfffffffd
	.align		4
        /*0018*/ 	.word	0x00000000
	.align		4
        /*001c*/ 	.word	0xfffffffc


//--------------------- .text._Z15pingpong_kernelPVcS0_ici --------------------------
	.section	.text._Z15pingpong_kernelPVcS0_ici,"ax",@progbits
	.align	128
        .global         _Z15pingpong_kernelPVcS0_ici
        .type           _Z15pingpong_kernelPVcS0_ici,@function
        .size           _Z15pingpong_kernelPVcS0_ici,(.L_x_3 - _Z15pingpong_kernelPVcS0_ici)
        .other          _Z15pingpong_kernelPVcS0_ici,@"STO_CUDA_ENTRY STV_DEFAULT"
_Z15pingpong_kernelPVcS0_ici:
.text._Z15pingpong_kernelPVcS0_ici:
[----:B------:R-:W-:Y:S08]  /*0000*/  LDC R1, c[0x0][0x37c] ;  /* 0x0000df00ff017b82 */ /* 0x000ff00000000800 */
[----:B------:R-:W0:Y:S02]  /*0010*/  LDC R0, c[0x0][0x390] ;  /* 0x0000e400ff007b82 */ /* 0x000e240000000800 */
[----:B0-----:R-:W-:-:S13]  /*0020*/  ISETP.GE.AND P0, PT, R0, 0x1, PT ;  /* 0x000000010000780c */ /* 0x001fda0003f06270 */
[----:B------:R-:W-:Y:S05]  /*0030*/  @!P0 EXIT ;  /* 0x000000000000894d */ /* 0x000fea0003800000 */
[----:B------:R-:W0:Y:S01]  /*0040*/  LDCU.U8 UR4, c[0x0][0x394] ;  /* 0x00007280ff0477ac */ /* 0x000e220008000000 */
[----:B------:R-:W-:Y:S01]  /*0050*/  IMAD.MOV.U32 R4, RZ, RZ, RZ ;  /* 0x000000ffff047224 */ /* 0x000fe200078e00ff */
[----:B------:R-:W1:Y:S01]  /*0060*/  LDCU UR5, c[0x0][0x398] ;  /* 0x00007300ff0577ac */ /* 0x000e620008000800 */
[----:B------:R-:W2:Y:S01]  /*0070*/  LDCU.64 UR6, c[0x0][0x358] ;  /* 0x00006b00ff0677ac */ /* 0x000ea20008000a00 */
[----:B0-----:R-:W-:-:S04]  /*0080*/  UPRMT UR4, UR4, 0x8880, URZ ;  /* 0x0000888004047896 */ /* 0x001fc800080000ff */
[----:B------:R-:W-:-:S04]  /*0090*/  UPRMT UR4, UR4, 0x7710, URZ ;  /* 0x0000771004047896 */ /* 0x000fc800080000ff */
[----:B------:R-:W-:-:S04]  /*00a0*/  ULOP3.LUT UR4, UR4, 0xff, URZ, 0xc0, !UPT ;  /* 0x000000ff04047892 */ /* 0x000fc8000f8ec0ff */
[----:B-12---:R-:W-:-:S12]  /*00b0*/  UIADD3 UR4, UPT, UPT, UR4, UR5, URZ ;  /* 0x0000000504047290 */ /* 0x006fd8000fffe0ff */
.L_x_1:
[----:B0-----:R-:W0:Y:S01]  /*00c0*/  LDC.64 R6, c[0x0][0x380] ;  /* 0x0000e000ff067b82 */ /* 0x001e220000000a00 */
[----:B------:R-:W1:Y:S01]  /*00d0*/  LDCU UR5, c[0x0][0x390] ;  /* 0x00007200ff0577ac */ /* 0x000e620008000800 */
[C---:B------:R-:W-:Y:S01]  /*00e0*/  LEA R5, R4.reuse, UR4, 0x1 ;  /* 0x0000000404057c11 */ /* 0x040fe2000f8e08ff */
[----:B------:R-:W-:-:S03]  /*00f0*/  VIADD R4, R4, 0x1 ;  /* 0x0000000104047836 */ /* 0x000fc60000000000 */
[----:B------:R-:W-:Y:S02]  /*0100*/  PRMT R3, R5, 0x8880, RZ ;  /* 0x0000888005037816 */ /* 0x000fe400000000ff */
[----:B-1----:R-:W-:-:S13]  /*0110*/  ISETP.NE.AND P1, PT, R4, UR5, PT ;  /* 0x0000000504007c0c */ /* 0x002fda000bf25270 */
.L_x_0:
[----:B0-----:R-:W2:Y:S02]  /*0120*/  LDG.E.S8.STRONG.SYS R0, desc[UR6][R6.64] ;  /* 0x0000000606007981 */ /* 0x001ea4000c1f5300 */
[----:B--2---:R-:W-:-:S13]  /*0130*/  ISETP.NE.AND P0, PT, R3, R0, PT ;  /* 0x000000000300720c */ /* 0x004fda0003f05270 */
[----:B------:R-:W-:Y:S05]  /*0140*/  @P0 BRA `(.L_x_0) ;  /* 0xfffffffc00f40947 */ /* 0x000fea000383ffff */
[----:B------:R-:W0:Y:S01]  /*0150*/  LDC.64 R2, c[0x0][0x388] ;  /* 0x0000e200ff027b82 */ /* 0x000e220000000a00 */
[----:B------:R-:W-:-:S05]  /*0160*/  VIADD R5, R5, 0x1 ;  /* 0x0000000105057836 */ /* 0x000fca0000000000 */
[----:B0-----:R0:W-:Y:S01]  /*0170*/  STG.E.U8.STRONG.SYS desc[UR6][R2.64], R5 ;  /* 0x0000000502007986 */ /* 0x0011e2000c115106 */
[----:B------:R-:W-:Y:S05]  /*0180*/  @P1 BRA `(.L_x_1) ;  /* 0xfffffffc00cc1947 */ /* 0x000fea000383ffff */
[----:B------:R-:W-:Y:S05]  /*0190*/  EXIT ;  /* 0x000000000000794d */ /* 0x000fea0003800000 */
.L_x_2:
[----:B------:R-:W-:-:S00]  /*01a0*/  BRA `(.L_x_2) ;  /* 0xfffffffc00fc7947 */ /* 0x000fc0000383ffff */
[----:B------:R-:W-:-:S00]  /*01b0*/  NOP ;  /* 0x0000000000007918 */ /* 0x000fc00000000000 */
        /* <DEDUP_REMOVED lines=12> */
.L_x_3:


//--------------------- .nv.shared.reserved.0     --------------------------
	.section	.nv.shared.reserved.0,"aw",@nobits
	.weak		__nv_reservedSMEM_offset_0_alias
	.size		__nv_reservedSMEM_offset_0_alias, 0, 64
	.other		__nv_reservedSMEM_offset_0_alias,@"STO_CUDA_RESERVED_SHARED STV_DEFAULT"
__nv_reservedSMEM_offset_0_alias:
	.zero		0
	.zero		64


//--------------------- .nv.constant0._Z15pingpong_kernelPVcS0_ici --------------------------
	.section	.nv.constant0._Z15pingpong_kernelPVcS0_ici,"a",@progbits
	.sectionflags	@""
	.align	4
.nv.constant0._Z15pingpong_kernelPVcS0_ici:
	.zero		924


//--------------------- SYMBOLS --------------------------

	.type		.nv.reservedSmem.offset0,@object
	.size		.nv.reservedSmem.offset0,0x4
